//
// Generated by NVIDIA NVVM Compiler
//
// Compiler Build ID: CL-36424714
// Cuda compilation tools, release 13.0, V13.0.88
// Based on NVVM 20.0.0
//

.version 9.0
.target sm_100
.address_size 64

	// .globl	_Z11cuda_updatePfS_

.visible .entry _Z11cuda_updatePfS_(
	.param .u64 .ptr .align 1 _Z11cuda_updatePfS__param_0,
	.param .u64 .ptr .align 1 _Z11cuda_updatePfS__param_1
)
{
	.reg .pred 	%p<4>;
	.reg .b32 	%r<18>;
	.reg .b32 	%f<9>;
	.reg .b64 	%rd<19>;
	.reg .b64 	%fd<9>;

	ld.param.u64 	%rd1, [_Z11cuda_updatePfS__param_0];
	ld.param.u64 	%rd2, [_Z11cuda_updatePfS__param_1];
	mov.u32 	%r4, %ctaid.x;
	mov.u32 	%r5, %ntid.x;
	mov.u32 	%r6, %tid.x;
	mad.lo.s32 	%r7, %r4, %r5, %r6;
	add.s32 	%r1, %r7, 1;
	mov.u32 	%r8, %ctaid.y;
	mov.u32 	%r9, %ntid.y;
	mul.lo.s32 	%r2, %r8, %r9;
	mov.u32 	%r3, %tid.y;
	add.s32 	%r10, %r3, %r2;
	add.s32 	%r11, %r10, %r1;
	setp.gt.u32 	%p1, %r7, 2147483646;
	add.s32 	%r13, %r11, 1;
	setp.gt.s32 	%p2, %r13, 37;
	or.pred  	%p3, %p1, %p2;
	@%p3 bra 	$L__BB0_2;
	cvta.to.global.u64 	%rd3, %rd1;
	cvta.to.global.u64 	%rd4, %rd2;
	mul.lo.s32 	%r14, %r1, 20;
	cvt.u64.u32 	%rd5, %r14;
	cvt.u64.u32 	%rd6, %r10;
	add.s64 	%rd7, %rd5, %rd6;
	shl.b64 	%rd8, %rd7, 2;
	add.s64 	%rd9, %rd3, %rd8;
	ld.global.f32 	%f1, [%rd9+4];
	cvt.f64.f32 	%fd1, %f1;
	add.s32 	%r16, %r14, -20;
	add.s32 	%r17, %r14, 20;
	cvt.s64.s32 	%rd10, %r17;
	add.s64 	%rd11, %rd10, %rd6;
	shl.b64 	%rd12, %rd11, 2;
	add.s64 	%rd13, %rd3, %rd12;
	ld.global.f32 	%f2, [%rd13+4];
	cvt.u64.u32 	%rd14, %r16;
	add.s64 	%rd15, %rd14, %rd6;
	shl.b64 	%rd16, %rd15, 2;
	add.s64 	%rd17, %rd3, %rd16;
	ld.global.f32 	%f3, [%rd17+4];
	add.f32 	%f4, %f2, %f3;
	cvt.f64.f32 	%fd2, %f4;
	add.f64 	%fd3, %fd1, %fd1;
	sub.f64 	%fd4, %fd2, %fd3;
	fma.rn.f64 	%fd5, %fd4, 0d3FB99999A0000000, %fd1;
	ld.global.f32 	%f5, [%rd9+8];
	ld.global.f32 	%f6, [%rd9];
	add.f32 	%f7, %f5, %f6;
	cvt.f64.f32 	%fd6, %f7;
	sub.f64 	%fd7, %fd6, %fd3;
	fma.rn.f64 	%fd8, %fd7, 0d3FB99999A0000000, %fd5;
	cvt.rn.f32.f64 	%f8, %fd8;
	add.s64 	%rd18, %rd4, %rd8;
	st.global.f32 	[%rd18+4], %f8;
$L__BB0_2:
	ret;

}


// ===== COMPILED SASS (sm_100) =====

	.target	sm_100

	.elftype	@"ET_EXEC"


//--------------------- .note.nv.tkinfo           --------------------------
	.section	.note.nv.tkinfo,"",@"SHT_NOTE"
	.sectionflags	@"SHF_NOTE_NV_TKINFO"
	.tkinfo
        /*0018*/ 	.word	0x00000002
        /*0030*/ 	.string	""
        /*0030*/ 	.string	"ptxas"
        /*0030*/ 	.string	"Cuda compilation tools, release 13.0, V13.0.88"
        /*0030*/ 	.string	"Build cuda_13.0.r13.0/compiler.36424714_0"
        /*0030*/ 	.string	"-arch sm_100 -m 64 "



//--------------------- .note.nv.cuinfo           --------------------------
	.section	.note.nv.cuinfo,"",@"SHT_NOTE"
	.sectionflags	@"SHF_NOTE_NV_CUINFO"
        /*0018*/ 	.short	0x0002
        /*001a*/ 	.short	0x0064
        /*001c*/ 	.short	0x0082
	.zero		2


//--------------------- .nv.info                  --------------------------
	.section	.nv.info,"",@"SHT_CUDA_INFO"
	.align	4


	//----- nvinfo : EIATTR_REGCOUNT
	.align		4
        /*0000*/ 	.byte	0x04, 0x2f
        /*0002*/ 	.short	(.L_1 - .L_0)
	.align		4
.L_0:
        /*0004*/ 	.word	index@(_Z11cuda_updatePfS_)
        /*0008*/ 	.word	0x00000015


	//----- nvinfo : EIATTR_FRAME_SIZE
	.align		4
.L_1:
        /*000c*/ 	.byte	0x04, 0x11
        /*000e*/ 	.short	(.L_3 - .L_2)
	.align		4
.L_2:
        /*0010*/ 	.word	index@(_Z11cuda_updatePfS_)
        /*0014*/ 	.word	0x00000000


	//----- nvinfo : EIATTR_MIN_STACK_SIZE
	.align		4
.L_3:
        /*0018*/ 	.byte	0x04, 0x12
        /*001a*/ 	.short	(.L_5 - .L_4)
	.align		4
.L_4:
        /*001c*/ 	.word	index@(_Z11cuda_updatePfS_)
        /*0020*/ 	.word	0x00000000
.L_5:


//--------------------- .nv.compat                --------------------------
	.section	.nv.compat,"",@"SHT_CUDA_COMPAT_INFO"
	.align	4
        /*0000*/ 	.byte	0x02, 0x09, 0x00, 0x00, 0x02, 0x02, 0x01, 0x00, 0x02, 0x05, 0x05, 0x00, 0x03, 0x07, 0x01, 0x01
        /*0010*/ 	.byte	0x02, 0x03, 0x00, 0x00, 0x02, 0x06, 0x01, 0x00, 0x04, 0x0b, 0x08, 0x00, 0x01, 0x00, 0x00, 0x00
        /*0020*/ 	.byte	0x00, 0x00, 0x00, 0x00


//--------------------- .nv.info._Z11cuda_updatePfS_ --------------------------
	.section	.nv.info._Z11cuda_updatePfS_,"",@"SHT_CUDA_INFO"
	.sectionflags	@""
	.align	4


	//----- nvinfo : EIATTR_CUDA_API_VERSION
	.align		4
        /*0000*/ 	.byte	0x04, 0x37
        /*0002*/ 	.short	(.L_7 - .L_6)
.L_6:
        /*0004*/ 	.word	0x00000082


	//----- nvinfo : EIATTR_KPARAM_INFO
	.align		4
.L_7:
        /*0008*/ 	.byte	0x04, 0x17
        /*000a*/ 	.short	(.L_9 - .L_8)
.L_8:
        /*000c*/ 	.word	0x00000000
        /*0010*/ 	.short	0x0001
        /*0012*/ 	.short	0x0008
        /*0014*/ 	.byte	0x00, 0xf5, 0x21, 0x00


	//----- nvinfo : EIATTR_KPARAM_INFO
	.align		4
.L_9:
        /*0018*/ 	.byte	0x04, 0x17
        /*001a*/ 	.short	(.L_11 - .L_10)
.L_10:
        /*001c*/ 	.word	0x00000000
        /*0020*/ 	.short	0x0000
        /*0022*/ 	.short	0x0000
        /*0024*/ 	.byte	0x00, 0xf5, 0x21, 0x00


	//----- nvinfo : EIATTR_SPARSE_MMA_MASK
	.align		4
.L_11:
        /*0028*/ 	.byte	0x03, 0x50
        /*002a*/ 	.short	0x0000


	//----- nvinfo : EIATTR_MAXREG_COUNT
	.align		4
        /*002c*/ 	.byte	0x03, 0x1b
        /*002e*/ 	.short	0x00ff


	//----- nvinfo : EIATTR_MERCURY_ISA_VERSION
	.align		4
        /*0030*/ 	.byte	0x03, 0x5f
        /*0032*/ 	.short	0x0101


	//----- nvinfo : EIATTR_VRC_CTA_INIT_COUNT
	.align		4
        /*0034*/ 	.byte	0x02, 0x4a
	.zero		1
	.zero		1


	//----- nvinfo : EIATTR_EXIT_INSTR_OFFSETS
	.align		4
        /*0038*/ 	.byte	0x04, 0x1c
        /*003a*/ 	.short	(.L_13 - .L_12)


	//   ....[0]....
.L_12:
        /*003c*/ 	.word	0x000000d0


	//   ....[1]....
        /*0040*/ 	.word	0x00000370


	//----- nvinfo : EIATTR_CBANK_PARAM_SIZE
	.align		4
.L_13:
        /*0044*/ 	.byte	0x03, 0x19
        /*0046*/ 	.short	0x0010


	//----- nvinfo : EIATTR_PARAM_CBANK
	.align		4
        /*0048*/ 	.byte	0x04, 0x0a
        /*004a*/ 	.short	(.L_15 - .L_14)
	.align		4
.L_14:
        /*004c*/ 	.word	index@(.nv.constant0._Z11cuda_updatePfS_)
        /*0050*/ 	.short	0x0380
        /*0052*/ 	.short	0x0010


	//----- nvinfo : EIATTR_SW_WAR
	.align		4
.L_15:
        /*0054*/ 	.byte	0x04, 0x36
        /*0056*/ 	.short	(.L_17 - .L_16)
.L_16:
        /*0058*/ 	.word	0x00000008
.L_17:


//--------------------- .nv.callgraph             --------------------------
	.section	.nv.callgraph,"",@"SHT_CUDA_CALLGRAPH"
	.align	4
	.sectionentsize	8
	.align		4
        /*0000*/ 	.word	0x00000000
	.align		4
        /*0004*/ 	.word	0xffffffff
	.align		4
        /*0008*/ 	.word	0x00000000
	.align		4
        /*000c*/ 	.word	0xfffffffe
	.align		4
        /*0010*/ 	.word	0x00000000
	.align		4
        /*0014*/ 	.word	0xfffffffd
	.align		4
        /*0018*/ 	.word	0x00000000
	.align		4
        /*001c*/ 	.word	0xfffffffc


//--------------------- .text._Z11cuda_updatePfS_ --------------------------
	.section	.text._Z11cuda_updatePfS_,"ax",@progbits
	.align	128
        .global         _Z11cuda_updatePfS_
        .type           _Z11cuda_updatePfS_,@function
        .size           _Z11cuda_updatePfS_,(.L_x_1 - _Z11cuda_updatePfS_)
        .other          _Z11cuda_updatePfS_,@"STO_CUDA_ENTRY STV_DEFAULT"
_Z11cuda_updatePfS_:
.text._Z11cuda_updatePfS_:
[----:B------:R-:W-:Y:S01]  /*0000*/  LDC R1, c[0x0][0x37c] ;  /* 0x0000df00ff017b82 */ /* 0x000fe20000000800 */
[----:B------:R-:W0:Y:S07]  /*0010*/  S2R R3, SR_TID.X ;  /* 0x0000000000037919 */ /* 0x000e2e0000002100 */
[----:B------:R-:W0:Y:S01]  /*0020*/  S2UR UR4, SR_CTAID.X ;  /* 0x00000000000479c3 */ /* 0x000e220000002500 */
[----:B------:R-:W1:Y:S07]  /*0030*/  S2R R5, SR_TID.Y ;  /* 0x0000000000057919 */ /* 0x000e6e0000002200 */
[----:B------:R-:W0:Y:S08]  /*0040*/  LDC R0, c[0x0][0x360] ;  /* 0x0000d800ff007b82 */ /* 0x000e300000000800 */
[----:B------:R-:W1:Y:S08]  /*0050*/  S2UR UR5, SR_CTAID.Y ;  /* 0x00000000000579c3 */ /* 0x000e700000002600 */
[----:B------:R-:W1:Y:S01]  /*0060*/  LDC R2, c[0x0][0x364] ;  /* 0x0000d900ff027b82 */ /* 0x000e620000000800 */
[----:B0-----:R-:W-:-:S02]  /*0070*/  IMAD R0, R0, UR4, R3 ;  /* 0x0000000400007c24 */ /* 0x001fc4000f8e0203 */
[----:B-1----:R-:W-:-:S05]  /*0080*/  IMAD R3, R2, UR5, R5 ;  /* 0x0000000502037c24 */ /* 0x002fca000f8e0205 */
[----:B------:R-:W-:-:S05]  /*0090*/  IADD3 R2, PT, PT, R3, 0x1, R0 ;  /* 0x0000000103027810 */ /* 0x000fca0007ffe000 */
[----:B------:R-:W-:-:S05]  /*00a0*/  VIADD R2, R2, 0x1 ;  /* 0x0000000102027836 */ /* 0x000fca0000000000 */
[----:B------:R-:W-:-:S04]  /*00b0*/  ISETP.GT.AND P0, PT, R2, 0x25, PT ;  /* 0x000000250200780c */ /* 0x000fc80003f04270 */
[----:B------:R-:W-:-:S13]  /*00c0*/  ISETP.GT.U32.OR P0, PT, R0, 0x7ffffffe, P0 ;  /* 0x7ffffffe0000780c */ /* 0x000fda0000704470 */
[----:B------:R-:W-:Y:S05]  /*00d0*/  @P0 EXIT ;  /* 0x000000000000094d */ /* 0x000fea0003800000 */
[----:B------:R-:W-:Y:S01]  /*00e0*/  IMAD.MOV.U32 R5, RZ, RZ, 0x14 ;  /* 0x00000014ff057424 */ /* 0x000fe200078e00ff */
[----:B------:R-:W0:Y:S03]  /*00f0*/  LDCU.128 UR8, c[0x0][0x380] ;  /* 0x00007000ff0877ac */ /* 0x000e260008000c00 */
[----:B------:R-:W-:Y:S01]  /*0100*/  IMAD R0, R0, R5, 0x14 ;  /* 0x0000001400007424 */ /* 0x000fe200078e0205 */
[----:B------:R-:W1:Y:S03]  /*0110*/  LDCU.64 UR4, c[0x0][0x358] ;  /* 0x00006b00ff0477ac */ /* 0x000e660008000a00 */
[C---:B------:R-:W-:Y:S01]  /*0120*/  VIADD R6, R0.reuse, 0x14 ;  /* 0x0000001400067836 */ /* 0x040fe20000000000 */
[----:B------:R-:W-:Y:S01]  /*0130*/  IADD3 R4, P0, PT, R3, R0, RZ ;  /* 0x0000000003047210 */ /* 0x000fe20007f1e0ff */
[----:B------:R-:W-:-:S03]  /*0140*/  VIADD R2, R0, 0xffffffec ;  /* 0xffffffec00027836 */ /* 0x000fc60000000000 */
[C---:B------:R-:W-:Y:S01]  /*0150*/  IADD3 R7, P1, PT, R3.reuse, R6, RZ ;  /* 0x0000000603077210 */ /* 0x040fe20007f3e0ff */
[----:B------:R-:W-:Y:S01]  /*0160*/  IMAD.X R5, RZ, RZ, RZ, P0 ;  /* 0x000000ffff057224 */ /* 0x000fe200000e06ff */
[----:B------:R-:W-:Y:S01]  /*0170*/  IADD3 R3, P3, PT, R3, R2, RZ ;  /* 0x0000000203037210 */ /* 0x000fe20007f7e0ff */
[----:B------:R-:W-:Y:S01]  /*0180*/  IMAD.SHL.U32 R0, R4, 0x4, RZ ;  /* 0x0000000404007824 */ /* 0x000fe200078e00ff */
[----:B------:R-:W-:Y:S02]  /*0190*/  LEA.HI.X.SX32 R8, R6, RZ, 0x1, P1 ;  /* 0x000000ff06087211 */ /* 0x000fe400008f0eff */
[----:B------:R-:W-:Y:S01]  /*01a0*/  SHF.L.U64.HI R2, R4, 0x2, R5 ;  /* 0x0000000204027819 */ /* 0x000fe20000010205 */
[----:B------:R-:W-:Y:S01]  /*01b0*/  IMAD.X R6, RZ, RZ, RZ, P3 ;  /* 0x000000ffff067224 */ /* 0x000fe200018e06ff */
[----:B0-----:R-:W-:Y:S02]  /*01c0*/  IADD3 R4, P0, PT, R0, UR8, RZ ;  /* 0x0000000800047c10 */ /* 0x001fe4000ff1e0ff */
[----:B------:R-:W-:-:S02]  /*01d0*/  LEA R16, P4, R3, UR8, 0x2 ;  /* 0x0000000803107c11 */ /* 0x000fc4000f8810ff */
[----:B------:R-:W-:Y:S02]  /*01e0*/  LEA R14, P2, R7, UR8, 0x2 ;  /* 0x00000008070e7c11 */ /* 0x000fe4000f8410ff */
[----:B------:R-:W-:Y:S02]  /*01f0*/  IADD3.X R5, PT, PT, R2, UR9, RZ, P0, !PT ;  /* 0x0000000902057c10 */ /* 0x000fe400087fe4ff */
[----:B------:R-:W-:Y:S02]  /*0200*/  LEA.HI.X R17, R3, UR9, R6, 0x2, P4 ;  /* 0x0000000903117c11 */ /* 0x000fe4000a0f1406 */
[----:B------:R-:W-:Y:S01]  /*0210*/  LEA.HI.X R15, R7, UR9, R8, 0x2, P2 ;  /* 0x00000009070f7c11 */ /* 0x000fe200090f1408 */
[----:B-1----:R-:W2:Y:S04]  /*0220*/  LDG.E R6, desc[UR4][R4.64+0x4] ;  /* 0x0000040404067981 */ /* 0x002ea8000c1e1900 */
[----:B------:R-:W3:Y:S04]  /*0230*/  LDG.E R14, desc[UR4][R14.64+0x4] ;  /* 0x000004040e0e7981 */ /* 0x000ee8000c1e1900 */
[----:B------:R-:W3:Y:S04]  /*0240*/  LDG.E R17, desc[UR4][R16.64+0x4] ;  /* 0x0000040410117981 */ /* 0x000ee8000c1e1900 */
[----:B------:R-:W4:Y:S04]  /*0250*/  LDG.E R10, desc[UR4][R4.64+0x8] ;  /* 0x00000804040a7981 */ /* 0x000f28000c1e1900 */
[----:B------:R0:W4:Y:S01]  /*0260*/  LDG.E R11, desc[UR4][R4.64] ;  /* 0x00000004040b7981 */ /* 0x000122000c1e1900 */
[----:B------:R-:W-:Y:S01]  /*0270*/  UMOV UR6, 0xa0000000 ;  /* 0xa000000000067882 */ /* 0x000fe20000000000 */
[----:B------:R-:W-:Y:S01]  /*0280*/  UMOV UR7, 0x3fb99999 ;  /* 0x3fb9999900077882 */ /* 0x000fe20000000000 */
[----:B0-----:R-:W-:-:S04]  /*0290*/  IADD3 R4, P0, PT, R0, UR10, RZ ;  /* 0x0000000a00047c10 */ /* 0x001fc8000ff1e0ff */
[----:B------:R-:W-:Y:S01]  /*02a0*/  IADD3.X R5, PT, PT, R2, UR11, RZ, P0, !PT ;  /* 0x0000000b02057c10 */ /* 0x000fe200087fe4ff */
[----:B--2---:R-:W0:Y:S01]  /*02b0*/  F2F.F64.F32 R6, R6 ;  /* 0x0000000600067310 */ /* 0x004e220000201800 */
[----:B---3--:R-:W-:-:S07]  /*02c0*/  FADD R3, R14, R17 ;  /* 0x000000110e037221 */ /* 0x008fce0000000000 */
[----:B------:R-:W1:Y:S01]  /*02d0*/  F2F.F64.F32 R8, R3 ;  /* 0x0000000300087310 */ /* 0x000e620000201800 */
[----:B----4-:R-:W-:Y:S01]  /*02e0*/  FADD R18, R10, R11 ;  /* 0x0000000b0a127221 */ /* 0x010fe20000000000 */
[----:B0-----:R-:W-:-:S06]  /*02f0*/  DADD R10, R6, R6 ;  /* 0x00000000060a7229 */ /* 0x001fcc0000000006 */
[----:B------:R-:W0:Y:S02]  /*0300*/  F2F.F64.F32 R12, R18 ;  /* 0x00000012000c7310 */ /* 0x000e240000201800 */
[----:B-1----:R-:W-:Y:S02]  /*0310*/  DADD R8, R8, -R10 ;  /* 0x0000000008087229 */ /* 0x002fe4000000080a */
[----:B0-----:R-:W-:-:S06]  /*0320*/  DADD R12, -R10, R12 ;  /* 0x000000000a0c7229 */ /* 0x001fcc000000010c */
[----:B------:R-:W-:-:S08]  /*0330*/  DFMA R8, R8, UR6, R6 ;  /* 0x0000000608087c2b */ /* 0x000fd00008000006 */
[----:B------:R-:W-:-:S10]  /*0340*/  DFMA R8, R12, UR6, R8 ;  /* 0x000000060c087c2b */ /* 0x000fd40008000008 */
[----:B------:R-:W0:Y:S02]  /*0350*/  F2F.F32.F64 R9, R8 ;  /* 0x0000000800097310 */ /* 0x000e240000301000 */
[----:B0-----:R-:W-:Y:S01]  /*0360*/  STG.E desc[UR4][R4.64+0x4], R9 ;  /* 0x0000040904007986 */ /* 0x001fe2000c101904 */
[----:B------:R-:W-:Y:S05]  /*0370*/  EXIT ;  /* 0x000000000000794d */ /* 0x000fea0003800000 */
.L_x_0:
[----:B------:R-:W-:-:S00]  /*0380*/  BRA `(.L_x_0) ;  /* 0xfffffffc00fc7947 */ /* 0x000fc0000383ffff */
[----:B------:R-:W-:-:S00]  /*0390*/  NOP ;  /* 0x0000000000007918 */ /* 0x000fc00000000000 */
        /* <DEDUP_REMOVED lines=14> */
.L_x_1:


//--------------------- .nv.shared.reserved.0     --------------------------
	.section	.nv.shared.reserved.0,"aw",@nobits
	.weak		__nv_reservedSMEM_offset_0_alias
	.size		__nv_reservedSMEM_offset_0_alias, 0, 64
	.other		__nv_reservedSMEM_offset_0_alias,@"STO_CUDA_RESERVED_SHARED STV_DEFAULT"
__nv_reservedSMEM_offset_0_alias:
	.zero		0
	.zero		64


//--------------------- .nv.constant0._Z11cuda_updatePfS_ --------------------------
	.section	.nv.constant0._Z11cuda_updatePfS_,"a",@progbits
	.sectionflags	@""
	.align	4
.nv.constant0._Z11cuda_updatePfS_:
	.zero		912


//--------------------- SYMBOLS --------------------------

	.type		.nv.reservedSmem.offset0,@object
	.size		.nv.reservedSmem.offset0,0x4
